	.headerflags	@"EF_CUDA_TEXMODE_UNIFIED EF_CUDA_64BIT_ADDRESS EF_CUDA_SM86 EF_CUDA_VIRTUAL_SM(EF_CUDA_SM86)"
	.elftype	@"ET_EXEC"


//--------------------- .nv.info                  --------------------------
	.section	.nv.info,"",@"SHT_CUDA_INFO"
	.align	4


	//----- nvinfo : EIATTR_REGCOUNT
	.align		4
        /*0000*/ 	.byte	0x04, 0x2f
        /*0002*/ 	.short	(.L_1 - .L_0)
	.align		4
.L_0:
        /*0004*/ 	.word	index@(chunk_scaled_dot_kkt_fwd_kernel)
        /*0008*/ 	.word	0x00000045


	//----- nvinfo : EIATTR_MAX_STACK_SIZE
	.align		4
.L_1:
        /*000c*/ 	.byte	0x04, 0x23
        /*000e*/ 	.short	(.L_3 - .L_2)
	.align		4
.L_2:
        /*0010*/ 	.word	index@(chunk_scaled_dot_kkt_fwd_kernel)
        /*0014*/ 	.word	0x00000000


	//----- nvinfo : EIATTR_MIN_STACK_SIZE
	.align		4
.L_3:
        /*0018*/ 	.byte	0x04, 0x12
        /*001a*/ 	.short	(.L_5 - .L_4)
	.align		4
.L_4:
        /*001c*/ 	.word	index@(chunk_scaled_dot_kkt_fwd_kernel)
        /*0020*/ 	.word	0x00000000


	//----- nvinfo : EIATTR_FRAME_SIZE
	.align		4
.L_5:
        /*0024*/ 	.byte	0x04, 0x11
        /*0026*/ 	.short	(.L_7 - .L_6)
	.align		4
.L_6:
        /*0028*/ 	.word	index@(chunk_scaled_dot_kkt_fwd_kernel)
        /*002c*/ 	.word	0x00000000
.L_7:


//--------------------- .nv.info.chunk_scaled_dot_kkt_fwd_kernel --------------------------
	.section	.nv.info.chunk_scaled_dot_kkt_fwd_kernel,"",@"SHT_CUDA_INFO"
	.align	4


	//----- nvinfo : EIATTR_CUDA_API_VERSION
	.align		4
        /*0000*/ 	.byte	0x04, 0x37
        /*0002*/ 	.short	(.L_9 - .L_8)
.L_8:
        /*0004*/ 	.word	0x0000007b


	//----- nvinfo : EIATTR_SW2861232_WAR
	.align		4
.L_9:
        /*0008*/ 	.byte	0x01, 0x35
	.zero		2


	//----- nvinfo : EIATTR_PARAM_CBANK
	.align		4
        /*000c*/ 	.byte	0x04, 0x0a
        /*000e*/ 	.short	(.L_11 - .L_10)
	.align		4
.L_10:
        /*0010*/ 	.word	index@(.nv.constant0.chunk_scaled_dot_kkt_fwd_kernel)
        /*0014*/ 	.short	0x0160
        /*0016*/ 	.short	0x002c


	//----- nvinfo : EIATTR_CBANK_PARAM_SIZE
	.align		4
.L_11:
        /*0018*/ 	.byte	0x03, 0x19
        /*001a*/ 	.short	0x002c


	//----- nvinfo : EIATTR_KPARAM_INFO
	.align		4
        /*001c*/ 	.byte	0x04, 0x17
        /*001e*/ 	.short	(.L_13 - .L_12)
.L_12:
        /*0020*/ 	.word	0x00000000
        /*0024*/ 	.short	0x0005
        /*0026*/ 	.short	0x0028
        /*0028*/ 	.byte	0x00, 0xf0, 0x11, 0x00


	//----- nvinfo : EIATTR_KPARAM_INFO
	.align		4
.L_13:
        /*002c*/ 	.byte	0x04, 0x17
        /*002e*/ 	.short	(.L_15 - .L_14)
.L_14:
        /*0030*/ 	.word	0x00000000
        /*0034*/ 	.short	0x0004
        /*0036*/ 	.short	0x0020
        /*0038*/ 	.byte	0x00, 0xf0, 0x21, 0x00


	//----- nvinfo : EIATTR_KPARAM_INFO
	.align		4
.L_15:
        /*003c*/ 	.byte	0x04, 0x17
        /*003e*/ 	.short	(.L_17 - .L_16)
.L_16:
        /*0040*/ 	.word	0x00000000
        /*0044*/ 	.short	0x0003
        /*0046*/ 	.short	0x0018
        /*0048*/ 	.byte	0x00, 0xf0, 0x21, 0x00


	//----- nvinfo : EIATTR_KPARAM_INFO
	.align		4
.L_17:
        /*004c*/ 	.byte	0x04, 0x17
        /*004e*/ 	.short	(.L_19 - .L_18)
.L_18:
        /*0050*/ 	.word	0x00000000
        /*0054*/ 	.short	0x0002
        /*0056*/ 	.short	0x0010
        /*0058*/ 	.byte	0x00, 0xf0, 0x21, 0x00


	//----- nvinfo : EIATTR_KPARAM_INFO
	.align		4
.L_19:
        /*005c*/ 	.byte	0x04, 0x17
        /*005e*/ 	.short	(.L_21 - .L_20)
.L_20:
        /*0060*/ 	.word	0x00000000
        /*0064*/ 	.short	0x0001
        /*0066*/ 	.short	0x0008
        /*0068*/ 	.byte	0x00, 0xf0, 0x21, 0x00


	//----- nvinfo : EIATTR_KPARAM_INFO
	.align		4
.L_21:
        /*006c*/ 	.byte	0x04, 0x17
        /*006e*/ 	.short	(.L_23 - .L_22)
.L_22:
        /*0070*/ 	.word	0x00000000
        /*0074*/ 	.short	0x0000
        /*0076*/ 	.short	0x0000
        /*0078*/ 	.byte	0x00, 0xf0, 0x21, 0x00


	//----- nvinfo : EIATTR_MAXREG_COUNT
	.align		4
.L_23:
        /*007c*/ 	.byte	0x03, 0x1b
        /*007e*/ 	.short	0x00ff


	//----- nvinfo : EIATTR_EXIT_INSTR_OFFSETS
	.align		4
        /*0080*/ 	.byte	0x04, 0x1c
        /*0082*/ 	.short	(.L_25 - .L_24)


	//   ....[0]....
.L_24:
        /*0084*/ 	.word	0x00001900


	//   ....[1]....
        /*0088*/ 	.word	0x00001920


	//----- nvinfo : EIATTR_MAX_THREADS
	.align		4
.L_25:
        /*008c*/ 	.byte	0x04, 0x05
        /*008e*/ 	.short	(.L_27 - .L_26)
.L_26:
        /*0090*/ 	.word	0x00000100
        /*0094*/ 	.word	0x00000001
        /*0098*/ 	.word	0x00000001
.L_27:


//--------------------- .nv.rel.action            --------------------------
	.section	.nv.rel.action,"",@"SHT_CUDA_RELOCINFO"
	.align	8
	.sectionentsize	8
        /*0000*/ 	.byte	0x73, 0x00, 0x00, 0x00, 0x00, 0x00, 0x00, 0x00, 0x00, 0x00, 0x00, 0x11, 0x25, 0x00, 0x05, 0x36


//--------------------- .nv.constant0.chunk_scaled_dot_kkt_fwd_kernel --------------------------
	.section	.nv.constant0.chunk_scaled_dot_kkt_fwd_kernel,"a",@progbits
	.align	4
.nv.constant0.chunk_scaled_dot_kkt_fwd_kernel:
	.zero		396


//--------------------- .text.chunk_scaled_dot_kkt_fwd_kernel --------------------------
	.section	.text.chunk_scaled_dot_kkt_fwd_kernel,"ax",@progbits
	.sectionflags	@"SHF_BARRIERS=1"
	.sectioninfo	@"SHI_REGISTERS=69"
	.align	128
        .global         chunk_scaled_dot_kkt_fwd_kernel
        .type           chunk_scaled_dot_kkt_fwd_kernel,@function
        .size           chunk_scaled_dot_kkt_fwd_kernel,(.L_x_1 - chunk_scaled_dot_kkt_fwd_kernel)
        .other          chunk_scaled_dot_kkt_fwd_kernel,@"STO_CUDA_ENTRY STV_DEFAULT"
chunk_scaled_dot_kkt_fwd_kernel:
.text.chunk_scaled_dot_kkt_fwd_kernel:
[----:B------:R-:W-:-:S02]  /*0000*/  IMAD.MOV.U32 R1, RZ, RZ, c[0x0][0x28] ;  /* 0x00000a00ff017624 */ /* 0x000fc400078e00ff */
[----:B------:R-:W0:Y:S01]  /*0010*/  S2R R2, SR_CTAID.X ;  /* 0x0000000000027919 */ /* 0x000e220000002500 */
[----:B------:R-:W-:Y:S01]  /*0020*/  IMAD.MOV.U32 R5, RZ, RZ, 0x4 ;  /* 0x00000004ff057424 */ /* 0x000fe200078e00ff */
[----:B------:R-:W-:Y:S01]  /*0030*/  ULDC.64 UR4, c[0x0][0x118] ;  /* 0x0000460000047ab9 */ /* 0x000fe20000000a00 */
[----:B0-----:R-:W-:-:S04]  /*0040*/  IMAD.SHL.U32 R2, R2, 0x2, RZ ;  /* 0x0000000202027824 */ /* 0x001fc800078e00ff */
[----:B------:R-:W-:-:S05]  /*0050*/  IMAD.WIDE R2, R2, R5, c[0x0][0x180] ;  /* 0x0000600002027625 */ /* 0x000fca00078e0205 */
[----:B------:R-:W2:Y:S04]  /*0060*/  LDG.E R4, [R2.64] ;  /* 0x0000000402047981 */ /* 0x000ea8000c1e1900 */
[----:B------:R-:W3:Y:S04]  /*0070*/  LDG.E R48, [R2.64+0x4] ;  /* 0x0000040402307981 */ /* 0x000ee8000c1e1900 */
[----:B------:R-:W0:Y:S04]  /*0080*/  S2R R23, SR_CTAID.Y ;  /* 0x0000000000177919 */ /* 0x000e280000002600 */
[----:B------:R-:W1:Y:S01]  /*0090*/  S2R R28, SR_TID.X ;  /* 0x00000000001c7919 */ /* 0x000e620000002100 */
[----:B--2---:R-:W-:-:S05]  /*00a0*/  IMAD.WIDE R4, R4, R5, c[0x0][0x178] ;  /* 0x00005e0004047625 */ /* 0x004fca00078e0205 */
[----:B------:R2:W4:Y:S04]  /*00b0*/  LDG.E R30, [R4.64] ;  /* 0x00000004041e7981 */ /* 0x000528000c1e1900 */
[----:B------:R2:W4:Y:S01]  /*00c0*/  LDG.E R49, [R4.64+0x4] ;  /* 0x0000040404317981 */ /* 0x000522000c1e1900 */
[----:B0-----:R-:W-:Y:S01]  /*00d0*/  SHF.R.S32.HI R0, RZ, 0x1f, R23 ;  /* 0x0000001fff007819 */ /* 0x001fe20000011417 */
[----:B-1----:R-:W-:Y:S01]  /*00e0*/  IMAD.SHL.U32 R22, R28, 0x8, RZ ;  /* 0x000000081c167824 */ /* 0x002fe200078e00ff */
[----:B------:R-:W-:Y:S01]  /*00f0*/  SHF.R.U32.HI R47, RZ, 0x4, R28 ;  /* 0x00000004ff2f7819 */ /* 0x000fe2000001161c */
[----:B---3--:R-:W-:Y:S01]  /*0100*/  IMAD.SHL.U32 R48, R48, 0x40, RZ ;  /* 0x0000004030307824 */ /* 0x008fe200078e00ff */
[----:B------:R-:W-:Y:S01]  /*0110*/  LEA.HI R0, R0, R23, RZ, 0x4 ;  /* 0x0000001700007211 */ /* 0x000fe200078f20ff */
[----:B------:R-:W-:Y:S01]  /*0120*/  IMAD.MOV.U32 R33, RZ, RZ, 0x2 ;  /* 0x00000002ff217424 */ /* 0x000fe200078e00ff */
[----:B------:R-:W-:-:S02]  /*0130*/  SGXT.U32 R47, R47, 0x4 ;  /* 0x000000042f2f781a */ /* 0x000fc40000000000 */
[----:B------:R-:W-:Y:S02]  /*0140*/  LOP3.LUT R0, R0, 0xfffffff0, RZ, 0xc0, !PT ;  /* 0xfffffff000007812 */ /* 0x000fe400078ec0ff */
[----:B------:R-:W-:Y:S02]  /*0150*/  LOP3.LUT R22, R22, 0x78, RZ, 0xc0, !PT ;  /* 0x0000007816167812 */ /* 0x000fe400078ec0ff */
[----:B------:R-:W-:Y:S01]  /*0160*/  LOP3.LUT R45, R48, R47, RZ, 0xfc, !PT ;  /* 0x0000002f302d7212 */ /* 0x000fe200078efcff */
[----:B------:R-:W-:Y:S01]  /*0170*/  IMAD.IADD R23, R23, 0x1, -R0 ;  /* 0x0000000117177824 */ /* 0x000fe200078e0a00 */
[----:B------:R-:W-:Y:S01]  /*0180*/  SHF.R.S32.HI R29, RZ, 0x1f, R48 ;  /* 0x0000001fff1d7819 */ /* 0x000fe20000011430 */
[----:B------:R-:W-:Y:S01]  /*0190*/  IMAD.WIDE.U32 R8, R22, 0x2, RZ ;  /* 0x0000000216087825 */ /* 0x000fe200078e00ff */
[C-C-:B------:R-:W-:Y:S02]  /*01a0*/  LOP3.LUT R44, R48.reuse, 0x10, R47.reuse, 0xfe, !PT ;  /* 0x00000010302c7812 */ /* 0x140fe400078efe2f */
[C-C-:B------:R-:W-:Y:S01]  /*01b0*/  LOP3.LUT R43, R48.reuse, 0x20, R47.reuse, 0xfe, !PT ;  /* 0x00000020302b7812 */ /* 0x140fe200078efe2f */
[C---:B------:R-:W-:Y:S01]  /*01c0*/  IMAD.SHL.U32 R2, R45.reuse, 0x1000, RZ ;  /* 0x000010002d027824 */ /* 0x040fe200078e00ff */
[----:B------:R-:W-:Y:S01]  /*01d0*/  LOP3.LUT R42, R48, 0x30, R47, 0xfe, !PT ;  /* 0x00000030302a7812 */ /* 0x000fe200078efe2f */
[----:B------:R-:W-:Y:S01]  /*01e0*/  IMAD.SHL.U32 R7, R44, 0x1000, RZ ;  /* 0x000010002c077824 */ /* 0x000fe200078e00ff */
[----:B------:R-:W-:Y:S01]  /*01f0*/  ISETP.GT.U32.AND P1, PT, R45, -0x1, PT ;  /* 0xffffffff2d00780c */ /* 0x000fe20003f24070 */
[----:B--2---:R-:W-:Y:S01]  /*0200*/  IMAD.SHL.U32 R4, R43, 0x1000, RZ ;  /* 0x000010002b047824 */ /* 0x004fe200078e00ff */
[----:B------:R-:W-:Y:S01]  /*0210*/  SHF.L.U64.HI R6, R45, 0xc, R29 ;  /* 0x0000000c2d067819 */ /* 0x000fe2000001021d */
[----:B------:R-:W-:Y:S01]  /*0220*/  IMAD.SHL.U32 R36, R42, 0x1000, RZ ;  /* 0x000010002a247824 */ /* 0x000fe200078e00ff */
[----:B------:R-:W-:-:S02]  /*0230*/  LOP3.LUT R15, R2, R8, RZ, 0xfc, !PT ;  /* 0x00000008020f7212 */ /* 0x000fc400078efcff */
[----:B------:R-:W-:Y:S02]  /*0240*/  LOP3.LUT R11, R6, R9, RZ, 0xfc, !PT ;  /* 0x00000009060b7212 */ /* 0x000fe400078efcff */
[--C-:B------:R-:W-:Y:S02]  /*0250*/  SHF.L.U64.HI R0, R44, 0xc, R29.reuse ;  /* 0x0000000c2c007819 */ /* 0x100fe4000001021d */
[--C-:B------:R-:W-:Y:S02]  /*0260*/  SHF.L.U64.HI R3, R43, 0xc, R29.reuse ;  /* 0x0000000c2b037819 */ /* 0x100fe4000001021d */
[----:B------:R-:W-:Y:S02]  /*0270*/  SHF.L.U64.HI R5, R42, 0xc, R29 ;  /* 0x0000000c2a057819 */ /* 0x000fe4000001021d */
[----:B------:R-:W-:Y:S02]  /*0280*/  ISETP.GT.U32.AND P2, PT, R44, -0x1, PT ;  /* 0xffffffff2c00780c */ /* 0x000fe40003f44070 */
[----:B------:R-:W-:-:S02]  /*0290*/  LOP3.LUT R21, R7, R8, RZ, 0xfc, !PT ;  /* 0x0000000807157212 */ /* 0x000fc400078efcff */
[-C--:B------:R-:W-:Y:S02]  /*02a0*/  LOP3.LUT R31, R0, R9.reuse, RZ, 0xfc, !PT ;  /* 0x00000009001f7212 */ /* 0x080fe400078efcff */
[-C--:B------:R-:W-:Y:S02]  /*02b0*/  LOP3.LUT R35, R4, R8.reuse, RZ, 0xfc, !PT ;  /* 0x0000000804237212 */ /* 0x080fe400078efcff */
[-C--:B------:R-:W-:Y:S02]  /*02c0*/  LOP3.LUT R27, R3, R9.reuse, RZ, 0xfc, !PT ;  /* 0x00000009031b7212 */ /* 0x080fe400078efcff */
[----:B------:R-:W-:Y:S02]  /*02d0*/  LOP3.LUT R39, R36, R8, RZ, 0xfc, !PT ;  /* 0x0000000824277212 */ /* 0x000fe400078efcff */
[----:B------:R-:W-:Y:S02]  /*02e0*/  LOP3.LUT R25, R5, R9, RZ, 0xfc, !PT ;  /* 0x0000000905197212 */ /* 0x000fe400078efcff */
[----:B------:R-:W-:Y:S01]  /*02f0*/  CS2R R8, SRZ ;  /* 0x0000000000087805 */ /* 0x000fe2000001ff00 */
[----:B------:R-:W-:Y:S01]  /*0300*/  CS2R R18, SRZ ;  /* 0x0000000000127805 */ /* 0x000fe2000001ff00 */
[----:B----4-:R-:W-:-:S02]  /*0310*/  IMAD.IADD R49, R49, 0x1, -R30 ;  /* 0x0000000131317824 */ /* 0x010fc400078e0a1e */
[----:B------:R-:W-:-:S03]  /*0320*/  IMAD.SHL.U32 R30, R30, 0x10, RZ ;  /* 0x000000101e1e7824 */ /* 0x000fc600078e00ff */
[-C--:B------:R-:W-:Y:S01]  /*0330*/  ISETP.GE.U32.AND P0, PT, R45, R49.reuse, PT ;  /* 0x000000312d00720c */ /* 0x080fe20003f06070 */
[----:B------:R-:W-:Y:S01]  /*0340*/  IMAD.IADD R37, R23, 0x1, R30 ;  /* 0x0000000117257824 */ /* 0x000fe200078e021e */
[----:B------:R-:W-:Y:S02]  /*0350*/  SHF.R.S32.HI R16, RZ, 0x1f, R49 ;  /* 0x0000001fff107819 */ /* 0x000fe40000011431 */
[----:B------:R-:W-:Y:S01]  /*0360*/  ISETP.GE.U32.AND P3, PT, R44, R49, PT ;  /* 0x000000312c00720c */ /* 0x000fe20003f66070 */
[----:B------:R-:W-:Y:S01]  /*0370*/  IMAD.SHL.U32 R12, R37, 0x80, RZ ;  /* 0x00000080250c7824 */ /* 0x000fe200078e00ff */
[CC--:B------:R-:W-:Y:S02]  /*0380*/  ISETP.GE.AND.EX P0, PT, R29.reuse, R16.reuse, PT, P0 ;  /* 0x000000101d00720c */ /* 0x0c0fe40003f06300 */
[C---:B------:R-:W-:Y:S01]  /*0390*/  ISETP.GE.AND.EX P3, PT, R29.reuse, R16, PT, P3 ;  /* 0x000000101d00720c */ /* 0x040fe20003f66330 */
[----:B------:R-:W-:Y:S01]  /*03a0*/  IMAD.WIDE R12, R12, R33, c[0x0][0x160] ;  /* 0x000058000c0c7625 */ /* 0x000fe200078e0221 */
[----:B------:R-:W-:-:S02]  /*03b0*/  ISETP.GT.AND.EX P6, PT, R29, -0x1, !P0, P1 ;  /* 0xffffffff1d00780c */ /* 0x000fc400047c4310 */
[----:B------:R-:W-:Y:S02]  /*03c0*/  ISETP.GE.U32.AND P0, PT, R43, R49, PT ;  /* 0x000000312b00720c */ /* 0x000fe40003f06070 */
[----:B------:R-:W-:Y:S02]  /*03d0*/  IADD3 R14, P4, R12, R15, RZ ;  /* 0x0000000f0c0e7210 */ /* 0x000fe40007f9e0ff */
[----:B------:R-:W-:Y:S02]  /*03e0*/  ISETP.GE.U32.AND P1, PT, R42, R49, PT ;  /* 0x000000312a00720c */ /* 0x000fe40003f26070 */
[----:B------:R-:W-:Y:S01]  /*03f0*/  ISETP.GT.AND.EX P5, PT, R29, -0x1, !P3, P2 ;  /* 0xffffffff1d00780c */ /* 0x000fe20005fa4320 */
[----:B------:R-:W-:Y:S01]  /*0400*/  IMAD.X R15, R13, 0x1, R11, P4 ;  /* 0x000000010d0f7824 */ /* 0x000fe200020e060b */
[----:B------:R-:W-:Y:S01]  /*0410*/  ISETP.GE.AND.EX P0, PT, R29, R16, PT, P0 ;  /* 0x000000101d00720c */ /* 0x000fe20003f06300 */
[----:B------:R-:W-:Y:S01]  /*0420*/  CS2R R10, SRZ ;  /* 0x00000000000a7805 */ /* 0x000fe2000001ff00 */
[----:B------:R-:W-:-:S02]  /*0430*/  IADD3 R20, P3, R12, R21, RZ ;  /* 0x000000150c147210 */ /* 0x000fc40007f7e0ff */
[----:B------:R-:W-:Y:S02]  /*0440*/  ISETP.GT.U32.AND P2, PT, R43, -0x1, PT ;  /* 0xffffffff2b00780c */ /* 0x000fe40003f44070 */
[----:B------:R-:W-:Y:S01]  /*0450*/  ISETP.GE.AND.EX P1, PT, R29, R16, PT, P1 ;  /* 0x000000101d00720c */ /* 0x000fe20003f26310 */
[----:B------:R0:W2:Y:S01]  /*0460*/  @P6 LDG.E.128 R8, [R14.64] ;  /* 0x000000040e086981 */ /* 0x0000a2000c1e1d00 */
[----:B------:R-:W-:Y:S01]  /*0470*/  ISETP.GT.U32.AND P4, PT, R42, -0x1, PT ;  /* 0xffffffff2a00780c */ /* 0x000fe20003f84070 */
[----:B------:R-:W-:Y:S01]  /*0480*/  IMAD.X R21, R13, 0x1, R31, P3 ;  /* 0x000000010d157824 */ /* 0x000fe200018e061f */
[----:B------:R-:W-:Y:S02]  /*0490*/  ISETP.GT.AND.EX P0, PT, R29, -0x1, !P0, P2 ;  /* 0xffffffff1d00780c */ /* 0x000fe40004704320 */
[C---:B------:R-:W-:Y:S02]  /*04a0*/  IADD3 R34, P2, R12.reuse, R35, RZ ;  /* 0x000000230c227210 */ /* 0x040fe40007f5e0ff */
[----:B------:R-:W-:-:S02]  /*04b0*/  IADD3 R38, P3, R12, R39, RZ ;  /* 0x000000270c267210 */ /* 0x000fc40007f7e0ff */
[----:B------:R-:W-:Y:S01]  /*04c0*/  ISETP.GT.AND.EX P1, PT, R29, -0x1, !P1, P4 ;  /* 0xffffffff1d00780c */ /* 0x000fe20004f24340 */
[----:B------:R-:W-:Y:S01]  /*04d0*/  CS2R R16, SRZ ;  /* 0x0000000000107805 */ /* 0x000fe2000001ff00 */
[C---:B------:R-:W-:Y:S01]  /*04e0*/  IMAD.X R35, R13.reuse, 0x1, R27, P2 ;  /* 0x000000010d237824 */ /* 0x040fe200010e061b */
[----:B0-----:R-:W-:Y:S01]  /*04f0*/  CS2R R14, SRZ ;  /* 0x00000000000e7805 */ /* 0x001fe2000001ff00 */
[----:B------:R-:W-:Y:S01]  /*0500*/  IMAD.X R39, R13, 0x1, R25, P3 ;  /* 0x000000010d277824 */ /* 0x000fe200018e0619 */
[----:B------:R-:W-:Y:S01]  /*0510*/  CS2R R26, SRZ ;  /* 0x00000000001a7805 */ /* 0x000fe2000001ff00 */
[----:B------:R-:W-:Y:S01]  /*0520*/  CS2R R12, SRZ ;  /* 0x00000000000c7805 */ /* 0x000fe2000001ff00 */
[----:B------:R-:W-:Y:S01]  /*0530*/  CS2R R24, SRZ ;  /* 0x0000000000187805 */ /* 0x000fe2000001ff00 */
[----:B------:R0:W3:Y:S01]  /*0540*/  @P5 LDG.E.128 R16, [R20.64] ;  /* 0x0000000414105981 */ /* 0x0000e2000c1e1d00 */
[----:B------:R-:W-:Y:S02]  /*0550*/  PRMT R40, RZ, 0x7610, R40 ;  /* 0x00007610ff287816 */ /* 0x000fe40000000028 */
[--C-:B------:R-:W-:Y:S01]  /*0560*/  SHF.R.U32.HI R53, RZ, 0x3, R28.reuse ;  /* 0x00000003ff357819 */ /* 0x100fe2000001161c */
[----:B------:R1:W4:Y:S01]  /*0570*/  @P0 LDG.E.128 R12, [R34.64] ;  /* 0x00000004220c0981 */ /* 0x000322000c1e1d00 */
[----:B------:R-:W-:-:S02]  /*0580*/  SHF.R.U32.HI R52, RZ, 0x2, R28 ;  /* 0x00000002ff347819 */ /* 0x000fc4000001161c */
[----:B------:R-:W-:Y:S01]  /*0590*/  PRMT R41, RZ, 0x7610, R41 ;  /* 0x00007610ff297816 */ /* 0x000fe20000000029 */
[----:B------:R1:W3:Y:S01]  /*05a0*/  @P1 LDG.E.128 R24, [R38.64] ;  /* 0x0000000426181981 */ /* 0x0002e2000c1e1d00 */
[----:B------:R-:W-:Y:S01]  /*05b0*/  LOP3.LUT R54, R47, 0x20, RZ, 0xfc, !PT ;  /* 0x000000202f367812 */ /* 0x000fe200078efcff */
[----:B0-----:R-:W-:Y:S01]  /*05c0*/  IMAD.WIDE R20, R30, R33, c[0x0][0x168] ;  /* 0x00005a001e147625 */ /* 0x001fe200078e0221 */
[----:B------:R-:W-:-:S05]  /*05d0*/  P2R R51, PR, RZ, 0x40 ;  /* 0x00000040ff337803 */ /* 0x000fca0000000000 */
[----:B------:R-:W-:Y:S01]  /*05e0*/  IMAD.WIDE R20, R23, 0x2, R20 ;  /* 0x0000000217147825 */ /* 0x000fe200078e0214 */
[----:B------:R-:W-:-:S04]  /*05f0*/  SHF.R.U32.HI R23, RZ, 0x1, R28 ;  /* 0x00000001ff177819 */ /* 0x000fc8000001161c */
[-C--:B------:R-:W-:Y:S02]  /*0600*/  LEA R32, P4, R45, R20.reuse, 0x5 ;  /* 0x000000142d207211 */ /* 0x080fe400078828ff */
[-C--:B------:R-:W-:Y:S02]  /*0610*/  LEA R30, P3, R44, R20.reuse, 0x5 ;  /* 0x000000142c1e7211 */ /* 0x080fe400078628ff */
[----:B------:R-:W-:Y:S02]  /*0620*/  LOP3.LUT R46, R22, 0x38, R23, 0x78, !PT ;  /* 0x00000038162e7812 */ /* 0x000fe400078e7817 */
[----:B------:R-:W-:Y:S02]  /*0630*/  LEA R22, P2, R43, R20, 0x5 ;  /* 0x000000142b167211 */ /* 0x000fe400078428ff */
[-CC-:B------:R-:W-:Y:S02]  /*0640*/  LEA.HI.X R33, R45, R21.reuse, R29.reuse, 0x5, P4 ;  /* 0x000000152d217211 */ /* 0x180fe400020f2c1d */
[----:B------:R-:W-:-:S02]  /*0650*/  LEA.HI.X R31, R44, R21, R29, 0x5, P3 ;  /* 0x000000152c1f7211 */ /* 0x000fc400018f2c1d */
[C---:B------:R-:W-:Y:S02]  /*0660*/  LEA R20, P4, R42.reuse, R20, 0x5 ;  /* 0x000000142a147211 */ /* 0x040fe400078828ff */
[----:B-1----:R-:W-:Y:S01]  /*0670*/  PRMT R38, RZ, 0x7610, R38 ;  /* 0x00007610ff267816 */ /* 0x002fe20000000026 */
[----:B------:R0:W4:Y:S01]  /*0680*/  @P5 LDG.E.U16 R40, [R30.64] ;  /* 0x000000041e285981 */ /* 0x000122000c1e1500 */
[-CC-:B------:R-:W-:Y:S02]  /*0690*/  LEA.HI.X R23, R43, R21.reuse, R29.reuse, 0x5, P2 ;  /* 0x000000152b177211 */ /* 0x180fe400010f2c1d */
[----:B------:R-:W-:Y:S02]  /*06a0*/  LEA.HI.X R21, R42, R21, R29, 0x5, P4 ;  /* 0x000000152a157211 */ /* 0x000fe400020f2c1d */
[----:B------:R-:W-:Y:S01]  /*06b0*/  PRMT R39, RZ, 0x7610, R39 ;  /* 0x00007610ff277816 */ /* 0x000fe20000000027 */
[----:B------:R-:W-:Y:S01]  /*06c0*/  IMAD.SHL.U32 R34, R46, 0x2, RZ ;  /* 0x000000022e227824 */ /* 0x000fe200078e00ff */
[----:B------:R1:W4:Y:S01]  /*06d0*/  @P6 LDG.E.U16 R41, [R32.64] ;  /* 0x0000000420296981 */ /* 0x000322000c1e1500 */
[----:B0-----:R-:W-:-:S03]  /*06e0*/  SGXT.U32 R31, R53, 0x1 ;  /* 0x00000001351f781a */ /* 0x001fc60000000000 */
[----:B------:R0:W4:Y:S01]  /*06f0*/  @P1 LDG.E.U16 R38, [R20.64] ;  /* 0x0000000414261981 */ /* 0x000122000c1e1500 */
[----:B------:R-:W-:Y:S01]  /*0700*/  LOP3.LUT R29, R28, 0x17, RZ, 0xc0, !PT ;  /* 0x000000171c1d7812 */ /* 0x000fe200078ec0ff */
[----:B------:R-:W-:Y:S02]  /*0710*/  IMAD R35, R47, 0x100, R34 ;  /* 0x000001002f237824 */ /* 0x000fe400078e0222 */
[----:B------:R1:W4:Y:S01]  /*0720*/  @P0 LDG.E.U16 R39, [R22.64] ;  /* 0x0000000416270981 */ /* 0x000322000c1e1500 */
[----:B------:R-:W-:Y:S01]  /*0730*/  LOP3.LUT R56, R29, 0x8, R52, 0xf8, !PT ;  /* 0x000000081d387812 */ /* 0x000fe200078ef834 */
[----:B0-----:R-:W-:Y:S01]  /*0740*/  IMAD.SHL.U32 R21, R31, 0x8, RZ ;  /* 0x000000081f157824 */ /* 0x001fe200078e00ff */
[----:B-1----:R-:W-:-:S04]  /*0750*/  SHF.R.U32.HI R22, RZ, 0x4, R28 ;  /* 0x00000004ff167819 */ /* 0x002fc8000001161c */
[----:B------:R-:W-:Y:S02]  /*0760*/  LOP3.LUT R21, R21, 0x30, R52, 0xf8, !PT ;  /* 0x0000003015157812 */ /* 0x000fe400078ef834 */
[----:B------:R-:W-:Y:S02]  /*0770*/  SGXT.U32 R29, R22, 0x1 ;  /* 0x00000001161d781a */ /* 0x000fe40000000000 */
[----:B------:R-:W-:Y:S02]  /*0780*/  LOP3.LUT R21, R21, 0x7, R28, 0xf8, !PT ;  /* 0x0000000715157812 */ /* 0x000fe400078ef81c */
[C---:B------:R-:W-:Y:S02]  /*0790*/  LOP3.LUT R46, R47.reuse, 0x10, RZ, 0xfc, !PT ;  /* 0x000000102f2e7812 */ /* 0x040fe400078efcff */
[----:B------:R-:W-:Y:S01]  /*07a0*/  LOP3.LUT R53, R47, 0x30, RZ, 0xfc, !PT ;  /* 0x000000302f357812 */ /* 0x000fe200078efcff */
[----:B------:R-:W-:Y:S02]  /*07b0*/  IMAD.SHL.U32 R56, R56, 0x100, RZ ;  /* 0x0000010038387824 */ /* 0x000fe400078e00ff */
[----:B------:R-:W-:-:S02]  /*07c0*/  IMAD.SHL.U32 R57, R21, 0x100, RZ ;  /* 0x0000010015397824 */ /* 0x000fc400078e00ff */
[----:B------:R-:W-:Y:S01]  /*07d0*/  IMAD R32, R46, 0x100, R34 ;  /* 0x000001002e207824 */ /* 0x000fe200078e0222 */
[C---:B------:R-:W-:Y:S02]  /*07e0*/  LOP3.LUT R59, R31.reuse, 0x8, RZ, 0xfc, !PT ;  /* 0x000000081f3b7812 */ /* 0x040fe400078efcff */
[C---:B------:R-:W-:Y:S02]  /*07f0*/  LOP3.LUT R55, R31.reuse, 0x4, RZ, 0xfc, !PT ;  /* 0x000000041f377812 */ /* 0x040fe400078efcff */
[C---:B------:R-:W-:Y:S02]  /*0800*/  LOP3.LUT R61, R31.reuse, 0xa, RZ, 0xfc, !PT ;  /* 0x0000000a1f3d7812 */ /* 0x040fe400078efcff */
[----:B------:R-:W-:Y:S02]  /*0810*/  LOP3.LUT R63, R31, 0xc, RZ, 0xfc, !PT ;  /* 0x0000000c1f3f7812 */ /* 0x000fe400078efcff */
[--C-:B------:R-:W-:Y:S02]  /*0820*/  LOP3.LUT R59, R59, 0x7, R28.reuse, 0x78, !PT ;  /* 0x000000073b3b7812 */ /* 0x100fe400078e781c */
[----:B------:R-:W-:-:S02]  /*0830*/  LOP3.LUT R55, R55, 0x7, R28, 0x78, !PT ;  /* 0x0000000737377812 */ /* 0x000fc400078e781c */
[--C-:B------:R-:W-:Y:S02]  /*0840*/  LOP3.LUT R61, R61, 0x7, R28.reuse, 0x78, !PT ;  /* 0x000000073d3d7812 */ /* 0x100fe400078e781c */
[----:B------:R-:W-:Y:S01]  /*0850*/  LOP3.LUT R63, R63, 0x7, R28, 0x78, !PT ;  /* 0x000000073f3f7812 */ /* 0x000fe200078e781c */
[----:B------:R-:W-:Y:S02]  /*0860*/  IMAD.SHL.U32 R59, R59, 0x10, RZ ;  /* 0x000000103b3b7824 */ /* 0x000fe400078e00ff */
[----:B------:R-:W-:Y:S02]  /*0870*/  IMAD.SHL.U32 R55, R55, 0x10, RZ ;  /* 0x0000001037377824 */ /* 0x000fe400078e00ff */
[----:B------:R-:W-:Y:S02]  /*0880*/  IMAD.SHL.U32 R61, R61, 0x10, RZ ;  /* 0x000000103d3d7824 */ /* 0x000fe400078e00ff */
[----:B------:R-:W-:Y:S01]  /*0890*/  IMAD.SHL.U32 R63, R63, 0x10, RZ ;  /* 0x000000103f3f7824 */ /* 0x000fe200078e00ff */
[----:B------:R-:W-:-:S02]  /*08a0*/  LOP3.LUT R62, R59, R56, RZ, 0xfc, !PT ;  /* 0x000000383b3e7212 */ /* 0x000fc400078efcff */
[----:B------:R-:W-:Y:S02]  /*08b0*/  LOP3.LUT R59, R29, 0x8, RZ, 0xfc, !PT ;  /* 0x000000081d3b7812 */ /* 0x000fe400078efcff */
[-C--:B------:R-:W-:Y:S02]  /*08c0*/  LOP3.LUT R60, R61, R56.reuse, RZ, 0xfc, !PT ;  /* 0x000000383d3c7212 */ /* 0x080fe400078efcff */
[----:B------:R-:W-:Y:S02]  /*08d0*/  LOP3.LUT R58, R63, R56, RZ, 0xfc, !PT ;  /* 0x000000383f3a7212 */ /* 0x000fe400078efcff */
[----:B------:R-:W-:-:S05]  /*08e0*/  LOP3.LUT R30, R59, 0x7, R28, 0x78, !PT ;  /* 0x000000073b1e7812 */ /* 0x000fca00078e781c */
[----:B------:R-:W-:-:S05]  /*08f0*/  IMAD.SHL.U32 R30, R30, 0x10, RZ ;  /* 0x000000101e1e7824 */ /* 0x000fca00078e00ff */
[----:B------:R-:W-:Y:S01]  /*0900*/  LOP3.LUT R63, R30, R57, RZ, 0xfc, !PT ;  /* 0x000000391e3f7212 */ /* 0x000fe200078efcff */
[----:B--2---:R0:W-:Y:S02]  /*0910*/  STS.128 [R35], R8 ;  /* 0x0000000823007388 */ /* 0x0041e40000000c00 */
[--C-:B0-----:R-:W-:Y:S02]  /*0920*/  LOP3.LUT R10, R31, 0x7, R28.reuse, 0x78, !PT ;  /* 0x000000071f0a7812 */ /* 0x101fe400078e781c */
[----:B------:R-:W-:-:S03]  /*0930*/  LOP3.LUT R9, R29, 0x7, R28, 0x78, !PT ;  /* 0x000000071d097812 */ /* 0x000fc600078e781c */
[----:B------:R-:W-:Y:S02]  /*0940*/  IMAD.SHL.U32 R35, R10, 0x10, RZ ;  /* 0x000000100a237824 */ /* 0x000fe400078e00ff */
[----:B------:R-:W-:Y:S02]  /*0950*/  IMAD.SHL.U32 R10, R9, 0x10, RZ ;  /* 0x00000010090a7824 */ /* 0x000fe400078e00ff */
[--C-:B------:R-:W-:Y:S02]  /*0960*/  IMAD R8, R54, 0x100, R34.reuse ;  /* 0x0000010036087824 */ /* 0x100fe400078e0222 */
[----:B------:R-:W-:Y:S01]  /*0970*/  IMAD R34, R53, 0x100, R34 ;  /* 0x0000010035227824 */ /* 0x000fe200078e0222 */
[----:B------:R-:W-:Y:S01]  /*0980*/  LOP3.LUT R35, R56, R35, RZ, 0xfc, !PT ;  /* 0x0000002338237212 */ /* 0x000fe200078efcff */
[----:B---3--:R-:W-:Y:S01]  /*0990*/  STS.128 [R32], R16 ;  /* 0x0000001020007388 */ /* 0x008fe20000000c00 */
[----:B------:R-:W-:-:S03]  /*09a0*/  LOP3.LUT R10, R57, R10, RZ, 0xfc, !PT ;  /* 0x0000000a390a7212 */ /* 0x000fc600078efcff */
[----:B----4-:R-:W-:Y:S04]  /*09b0*/  STS.128 [R8], R12 ;  /* 0x0000000c08007388 */ /* 0x010fe80000000c00 */
[----:B------:R-:W-:Y:S04]  /*09c0*/  STS.128 [R34], R24 ;  /* 0x0000001822007388 */ /* 0x000fe80000000c00 */
[----:B------:R-:W-:Y:S06]  /*09d0*/  BAR.SYNC 0x0 ;  /* 0x0000000000007b1d */ /* 0x000fec0000000000 */
[----:B------:R-:W-:Y:S04]  /*09e0*/  LDSM.16.M88.4 R20, [R10] ;  /* 0x000000000a14783b */ /* 0x000fe80000000200 */
[----:B------:R-:W0:Y:S01]  /*09f0*/  LDSM.16.M88.4 R16, [R35] ;  /* 0x000000002310783b */ /* 0x000e220000000200 */
[----:B------:R-:W-:-:S02]  /*0a00*/  LOP3.LUT R9, R29, 0x2, RZ, 0xfc, !PT ;  /* 0x000000021d097812 */ /* 0x000fc400078efcff */
[----:B------:R-:W-:Y:S02]  /*0a10*/  LOP3.LUT R11, R31, 0x2, RZ, 0xfc, !PT ;  /* 0x000000021f0b7812 */ /* 0x000fe400078efcff */
[--C-:B------:R-:W-:Y:S02]  /*0a20*/  LOP3.LUT R9, R9, 0x7, R28.reuse, 0x78, !PT ;  /* 0x0000000709097812 */ /* 0x100fe400078e781c */
[----:B------:R-:W-:-:S03]  /*0a30*/  LOP3.LUT R11, R11, 0x7, R28, 0x78, !PT ;  /* 0x000000070b0b7812 */ /* 0x000fc600078e781c */
[----:B------:R-:W-:Y:S02]  /*0a40*/  IMAD.SHL.U32 R8, R9, 0x10, RZ ;  /* 0x0000001009087824 */ /* 0x000fe400078e00ff */
[----:B------:R-:W-:-:S03]  /*0a50*/  IMAD.SHL.U32 R11, R11, 0x10, RZ ;  /* 0x000000100b0b7824 */ /* 0x000fc600078e00ff */
[----:B------:R-:W-:Y:S02]  /*0a60*/  LOP3.LUT R24, R8, R57, RZ, 0xfc, !PT ;  /* 0x0000003908187212 */ /* 0x000fe400078efcff */
[----:B------:R-:W-:-:S04]  /*0a70*/  LOP3.LUT R33, R11, R56, RZ, 0xfc, !PT ;  /* 0x000000380b217212 */ /* 0x000fc800078efcff */
[----:B------:R-:W-:Y:S04]  /*0a80*/  LDSM.16.M88.4 R24, [R24] ;  /* 0x000000001818783b */ /* 0x000fe80000000200 */
[----:B------:R-:W1:Y:S01]  /*0a90*/  LDSM.16.M88.4 R12, [R33] ;  /* 0x00000000210c783b */ /* 0x000e620000000200 */
[C---:B0-----:R-:W5:Y:S08]  /*0aa0*/  HMMA.16816.F32 R8, R20.reuse, R16, RZ ;  /* 0x000000101408723c */ /* 0x041f7000000018ff */
[----:B------:R-:W5:-:S15]  /*0ab0*/  HMMA.16816.F32 R16, R20, R18, RZ ;  /* 0x000000121410723c */ /* 0x000f5e00000018ff */
[----:B------:R-:W-:-:S01]  /*0ac0*/  NOP ;  /* 0x0000000000007918 */ /* 0x000fc20000000000 */
[----:B-1---5:R5:W-:Y:S07]  /*0ad0*/  HMMA.16816.F32 R8, R24, R12, R8 ;  /* 0x0000000c1808723c */ /* 0x022bee0000001808 */
[C---:B-----5:R-:W-:Y:S02]  /*0ae0*/  LOP3.LUT R13, R31.reuse, 0x6, RZ, 0xfc, !PT ;  /* 0x000000061f0d7812 */ /* 0x060fe400078efcff */
[----:B------:R-:W-:Y:S02]  /*0af0*/  LOP3.LUT R31, R31, 0xe, RZ, 0xfc, !PT ;  /* 0x0000000e1f1f7812 */ /* 0x000fe400078efcff */
[----:B------:R-:W-:-:S02]  /*0b00*/  LOP3.LUT R13, R13, 0x7, R28, 0x78, !PT ;  /* 0x000000070d0d7812 */ /* 0x000fc400078e781c */
[----:B------:R-:W-:-:S03]  /*0b10*/  LOP3.LUT R31, R31, 0x7, R28, 0x78, !PT ;  /* 0x000000071f1f7812 */ /* 0x000fc600078e781c */
[----:B------:R-:W-:Y:S02]  /*0b20*/  IMAD.SHL.U32 R13, R13, 0x10, RZ ;  /* 0x000000100d0d7824 */ /* 0x000fe400078e00ff */
[----:B------:R-:W-:-:S03]  /*0b30*/  IMAD.SHL.U32 R31, R31, 0x10, RZ ;  /* 0x000000101f1f7824 */ /* 0x000fc600078e00ff */
[-C--:B------:R-:W-:Y:S02]  /*0b40*/  LOP3.LUT R64, R13, R56.reuse, RZ, 0xfc, !PT ;  /* 0x000000380d407212 */ /* 0x080fe400078efcff */
[----:B------:R5:W-:Y:S01]  /*0b50*/  HMMA.16816.F32 R12, R24, R14, R16 ;  /* 0x0000000e180c723c */ /* 0x000be20000001810 */
[-C--:B------:R-:W-:Y:S02]  /*0b60*/  LOP3.LUT R32, R55, R56.reuse, RZ, 0xfc, !PT ;  /* 0x0000003837207212 */ /* 0x080fe400078efcff */
[----:B------:R-:W-:-:S04]  /*0b70*/  LOP3.LUT R56, R31, R56, RZ, 0xfc, !PT ;  /* 0x000000381f387212 */ /* 0x000fc800078efcff */
[C---:B-----5:R-:W-:Y:S02]  /*0b80*/  LOP3.LUT R17, R29.reuse, 0xa, RZ, 0xfc, !PT ;  /* 0x0000000a1d117812 */ /* 0x060fe400078efcff */
[C---:B------:R-:W-:Y:S02]  /*0b90*/  LOP3.LUT R31, R29.reuse, 0x4, RZ, 0xfc, !PT ;  /* 0x000000041d1f7812 */ /* 0x040fe400078efcff */
[C---:B------:R-:W-:Y:S02]  /*0ba0*/  LOP3.LUT R55, R29.reuse, 0x6, RZ, 0xfc, !PT ;  /* 0x000000061d377812 */ /* 0x040fe400078efcff */
[C---:B------:R-:W-:Y:S02]  /*0bb0*/  LOP3.LUT R19, R29.reuse, 0xc, RZ, 0xfc, !PT ;  /* 0x0000000c1d137812 */ /* 0x040fe400078efcff */
[----:B------:R-:W-:Y:S02]  /*0bc0*/  LOP3.LUT R29, R29, 0xe, RZ, 0xfc, !PT ;  /* 0x0000000e1d1d7812 */ /* 0x000fe400078efcff */
[----:B------:R-:W-:-:S02]  /*0bd0*/  LOP3.LUT R17, R17, 0x7, R28, 0x78, !PT ;  /* 0x0000000711117812 */ /* 0x000fc400078e781c */
[--C-:B------:R-:W-:Y:S01]  /*0be0*/  LOP3.LUT R66, R55, 0x7, R28.reuse, 0x78, !PT ;  /* 0x0000000737427812 */ /* 0x100fe200078e781c */
[----:B------:R-:W-:Y:S01]  /*0bf0*/  IMAD.SHL.U32 R55, R28, 0x4, RZ ;  /* 0x000000041c377824 */ /* 0x000fe200078e00ff */
[--C-:B------:R-:W-:Y:S02]  /*0c00*/  LOP3.LUT R34, R31, 0x7, R28.reuse, 0x78, !PT ;  /* 0x000000071f227812 */ /* 0x100fe400078e781c */
[--C-:B------:R-:W-:Y:S02]  /*0c10*/  LOP3.LUT R18, R19, 0x7, R28.reuse, 0x78, !PT ;  /* 0x0000000713127812 */ /* 0x100fe400078e781c */
[----:B------:R-:W-:Y:S01]  /*0c20*/  LOP3.LUT R16, R29, 0x7, R28, 0x78, !PT ;  /* 0x000000071d107812 */ /* 0x000fe200078e781c */
[----:B------:R-:W-:-:S05]  /*0c30*/  IMAD.SHL.U32 R28, R17, 0x10, RZ ;  /* 0x00000010111c7824 */ /* 0x000fca00078e00ff */
[----:B------:R-:W-:Y:S02]  /*0c40*/  LOP3.LUT R61, R28, R57, RZ, 0xfc, !PT ;  /* 0x000000391c3d7212 */ /* 0x000fe400078efcff */
[----:B------:R-:W0:Y:S01]  /*0c50*/  LDSM.16.M88.4 R28, [R35+0x2000] ;  /* 0x00200000231c783b */ /* 0x000e220000000200 */
[----:B------:R-:W-:Y:S02]  /*0c60*/  IMAD.SHL.U32 R34, R34, 0x10, RZ ;  /* 0x0000001022227824 */ /* 0x000fe400078e00ff */
[----:B------:R-:W-:Y:S02]  /*0c70*/  IMAD.SHL.U32 R66, R66, 0x10, RZ ;  /* 0x0000001042427824 */ /* 0x000fe400078e00ff */
[----:B------:R-:W-:Y:S02]  /*0c80*/  IMAD.SHL.U32 R18, R18, 0x10, RZ ;  /* 0x0000001012127824 */ /* 0x000fe400078e00ff */
[----:B------:R-:W-:Y:S01]  /*0c90*/  IMAD.SHL.U32 R16, R16, 0x10, RZ ;  /* 0x0000001010107824 */ /* 0x000fe200078e00ff */
[----:B------:R-:W-:-:S02]  /*0ca0*/  LOP3.LUT R55, R55, 0x3c, RZ, 0xc0, !PT ;  /* 0x0000003c37377812 */ /* 0x000fc400078ec0ff */
[-C--:B------:R-:W-:Y:S02]  /*0cb0*/  LOP3.LUT R34, R34, R57.reuse, RZ, 0xfc, !PT ;  /* 0x0000003922227212 */ /* 0x080fe400078efcff */
[-C--:B------:R-:W-:Y:S02]  /*0cc0*/  LOP3.LUT R65, R66, R57.reuse, RZ, 0xfc, !PT ;  /* 0x0000003942417212 */ /* 0x080fe400078efcff */
[-C--:B------:R-:W-:Y:S02]  /*0cd0*/  LOP3.LUT R59, R18, R57.reuse, RZ, 0xfc, !PT ;  /* 0x00000039123b7212 */ /* 0x080fe400078efcff */
[----:B------:R-:W-:Y:S02]  /*0ce0*/  LOP3.LUT R57, R16, R57, RZ, 0xfc, !PT ;  /* 0x0000003910397212 */ /* 0x000fe400078efcff */
[----:B------:R-:W-:-:S04]  /*0cf0*/  LOP3.LUT R16, R48, 0x1, R55, 0xfe, !PT ;  /* 0x0000000130107812 */ /* 0x000fc800078efe37 */
[----:B------:R-:W-:Y:S02]  /*0d00*/  ISETP.GE.AND P2, PT, R16, R49, PT ;  /* 0x000000311000720c */ /* 0x000fe40003f46270 */
[----:B------:R-:W-:-:S04]  /*0d10*/  LOP3.LUT R16, R48, R55, RZ, 0xfc, !PT ;  /* 0x0000003730107212 */ /* 0x000fc800078efcff */
[----:B------:R-:W-:Y:S02]  /*0d20*/  ISETP.GE.AND P3, PT, R16, R49, PT ;  /* 0x000000311000720c */ /* 0x000fe40003f66270 */
[C---:B0-----:R-:W5:Y:S08]  /*0d30*/  HMMA.16816.F32 R16, R20.reuse, R28, RZ ;  /* 0x0000001c1410723c */ /* 0x041f7000000018ff */
[----:B------:R5:W5:Y:S02]  /*0d40*/  HMMA.16816.F32 R20, R20, R30, RZ ;  /* 0x0000001e1414723c */ /* 0x000b6400000018ff */
[----:B-----5:R-:W0:-:S14]  /*0d50*/  LDSM.16.M88.4 R28, [R33+0x2000] ;  /* 0x00200000211c783b */ /* 0x020e1c0000000200 */
[C---:B0-----:R-:W5:Y:S08]  /*0d60*/  HMMA.16816.F32 R16, R24.reuse, R28, R16 ;  /* 0x0000001c1810723c */ /* 0x041f700000001810 */
[----:B------:R5:W5:Y:S02]  /*0d70*/  HMMA.16816.F32 R24, R24, R30, R20 ;  /* 0x0000001e1818723c */ /* 0x000b640000001814 */
[----:B-----5:R-:W-:Y:S04]  /*0d80*/  LDSM.16.M88.4 R20, [R34] ;  /* 0x000000002214783b */ /* 0x020fe80000000200 */
[----:B------:R-:W0:Y:S02]  /*0d90*/  LDSM.16.M88.4 R28, [R32] ;  /* 0x00000000201c783b */ /* 0x000e240000000200 */
[C---:B0-----:R-:W5:Y:S08]  /*0da0*/  HMMA.16816.F32 R8, R20.reuse, R28, R8 ;  /* 0x0000001c1408723c */ /* 0x041f700000001808 */
[C---:B------:R5:W5:Y:S02]  /*0db0*/  HMMA.16816.F32 R12, R20.reuse, R30, R12 ;  /* 0x0000001e140c723c */ /* 0x040b64000000180c */
[----:B-----5:R-:W0:Y:S04]  /*0dc0*/  LDSM.16.M88.4 R28, [R32+0x2000] ;  /* 0x00200000201c783b */ /* 0x020e280000000200 */
[----:B------:R-:W-:Y:S02]  /*0dd0*/  LDSM.16.M88.4 R32, [R62] ;  /* 0x000000003e20783b */ /* 0x000fe40000000200 */
[C---:B0-----:R-:W5:Y:S08]  /*0de0*/  HMMA.16816.F32 R16, R20.reuse, R28, R16 ;  /* 0x0000001c1410723c */ /* 0x041f700000001810 */
[----:B------:R5:W5:Y:S02]  /*0df0*/  HMMA.16816.F32 R24, R20, R30, R24 ;  /* 0x0000001e1418723c */ /* 0x000b640000001818 */
[----:B-----5:R-:W-:Y:S04]  /*0e00*/  LDSM.16.M88.4 R20, [R65] ;  /* 0x000000004114783b */ /* 0x020fe80000000200 */
[----:B------:R-:W0:Y:S02]  /*0e10*/  LDSM.16.M88.4 R28, [R64] ;  /* 0x00000000401c783b */ /* 0x000e240000000200 */
[C---:B0-----:R-:W5:Y:S08]  /*0e20*/  HMMA.16816.F32 R8, R20.reuse, R28, R8 ;  /* 0x0000001c1408723c */ /* 0x041f700000001808 */
[C---:B------:R5:W5:Y:S02]  /*0e30*/  HMMA.16816.F32 R12, R20.reuse, R30, R12 ;  /* 0x0000001e140c723c */ /* 0x040b64000000180c */
[----:B-----5:R-:W0:Y:S06]  /*0e40*/  LDSM.16.M88.4 R28, [R64+0x2000] ;  /* 0x00200000401c783b */ /* 0x020e2c0000000200 */
[C---:B0-----:R-:W5:Y:S08]  /*0e50*/  HMMA.16816.F32 R16, R20.reuse, R28, R16 ;  /* 0x0000001c1410723c */ /* 0x041f700000001810 */
[----:B------:R5:W5:Y:S02]  /*0e60*/  HMMA.16816.F32 R24, R20, R30, R24 ;  /* 0x0000001e1418723c */ /* 0x000b640000001818 */
[----:B-----5:R-:W0:Y:S04]  /*0e70*/  LDSM.16.M88.4 R20, [R63] ;  /* 0x000000003f14783b */ /* 0x020e280000000200 */
[----:B------:R-:W1:Y:S02]  /*0e80*/  LDSM.16.M88.4 R28, [R62+0x2000] ;  /* 0x002000003e1c783b */ /* 0x000e640000000200 */
[C---:B0-----:R-:W5:Y:S08]  /*0e90*/  HMMA.16816.F32 R8, R20.reuse, R32, R8 ;  /* 0x000000201408723c */ /* 0x041f700000001808 */
[C---:B------:R5:W5:Y:S02]  /*0ea0*/  HMMA.16816.F32 R12, R20.reuse, R34, R12 ;  /* 0x00000022140c723c */ /* 0x040b64000000180c */
[----:B-----5:R-:W-:Y:S06]  /*0eb0*/  LDSM.16.M88.4 R32, [R60] ;  /* 0x000000003c20783b */ /* 0x020fec0000000200 */
[C---:B-1----:R-:W5:Y:S08]  /*0ec0*/  HMMA.16816.F32 R16, R20.reuse, R28, R16 ;  /* 0x0000001c1410723c */ /* 0x042f700000001810 */
[----:B------:R5:W5:Y:S02]  /*0ed0*/  HMMA.16816.F32 R24, R20, R30, R24 ;  /* 0x0000001e1418723c */ /* 0x000b640000001818 */
[----:B-----5:R-:W0:Y:S04]  /*0ee0*/  LDSM.16.M88.4 R20, [R61] ;  /* 0x000000003d14783b */ /* 0x020e280000000200 */
[----:B------:R-:W1:Y:S02]  /*0ef0*/  LDSM.16.M88.4 R28, [R60+0x2000] ;  /* 0x002000003c1c783b */ /* 0x000e640000000200 */
[C---:B0-----:R-:W-:Y:S08]  /*0f00*/  HMMA.16816.F32 R8, R20.reuse, R32, R8 ;  /* 0x000000201408723c */ /* 0x041ff00000001808 */
[C---:B------:R5:W-:Y:S02]  /*0f10*/  HMMA.16816.F32 R12, R20.reuse, R34, R12 ;  /* 0x00000022140c723c */ /* 0x040be4000000180c */
[----:B-----5:R-:W-:Y:S06]  /*0f20*/  LDSM.16.M88.4 R32, [R58+0x2000] ;  /* 0x002000003a20783b */ /* 0x020fec0000000200 */
[C---:B-1----:R-:W5:Y:S08]  /*0f30*/  HMMA.16816.F32 R16, R20.reuse, R28, R16 ;  /* 0x0000001c1410723c */ /* 0x042f700000001810 */
[----:B------:R5:W5:Y:S02]  /*0f40*/  HMMA.16816.F32 R24, R20, R30, R24 ;  /* 0x0000001e1418723c */ /* 0x000b640000001818 */
[----:B-----5:R-:W0:Y:S04]  /*0f50*/  LDSM.16.M88.4 R28, [R59] ;  /* 0x000000003b1c783b */ /* 0x020e280000000200 */
[----:B------:R-:W1:Y:S04]  /*0f60*/  LDSM.16.M88.4 R20, [R58] ;  /* 0x000000003a14783b */ /* 0x000e680000000200 */
[----:B------:R-:W2:Y:S06]  /*0f70*/  S2R R60, SR_TID.X ;  /* 0x00000000003c7919 */ /* 0x000eac0000002100 */
[C---:B0-----:R-:W-:Y:S08]  /*0f80*/  HMMA.16816.F32 R16, R28.reuse, R32, R16 ;  /* 0x000000201c10723c */ /* 0x041ff00000001810 */
[C---:B-1----:R-:W5:Y:S08]  /*0f90*/  HMMA.16816.F32 R8, R28.reuse, R20, R8 ;  /* 0x000000141c08723c */ /* 0x042f700000001808 */
[C---:B------:R5:W5:Y:S02]  /*0fa0*/  HMMA.16816.F32 R12, R28.reuse, R22, R12 ;  /* 0x000000161c0c723c */ /* 0x040b64000000180c */
[----:B-----5:R-:W-:Y:S06]  /*0fb0*/  LDSM.16.M88.4 R20, [R56] ;  /* 0x000000003814783b */ /* 0x020fec0000000200 */
[----:B------:R5:W5:Y:S02]  /*0fc0*/  HMMA.16816.F32 R24, R28, R34, R24 ;  /* 0x000000221c18723c */ /* 0x000b640000001818 */
[----:B-----5:R-:W0:Y:S04]  /*0fd0*/  LDSM.16.M88.4 R28, [R57] ;  /* 0x00000000391c783b */ /* 0x020e280000000200 */
[----:B------:R-:W1:Y:S02]  /*0fe0*/  LDSM.16.M88.4 R32, [R56+0x2000] ;  /* 0x002000003820783b */ /* 0x000e640000000200 */
[C---:B0-----:R5:W5:Y:S08]  /*0ff0*/  HMMA.16816.F32 R8, R28.reuse, R20, R8 ;  /* 0x000000141c08723c */ /* 0x041b700000001808 */
[C---:B------:R-:W5:Y:S08]  /*1000*/  HMMA.16816.F32 R12, R28.reuse, R22, R12 ;  /* 0x000000161c0c723c */ /* 0x040f70000000180c */
[C---:B-1----:R-:W5:Y:S08]  /*1010*/  HMMA.16816.F32 R16, R28.reuse, R32, R16 ;  /* 0x000000201c10723c */ /* 0x042f700000001810 */
[----:B------:R5:W5:Y:S02]  /*1020*/  HMMA.16816.F32 R24, R28, R34, R24 ;  /* 0x000000221c18723c */ /* 0x000b640000001818 */
[----:B--2--5:R-:W-:Y:S01]  /*1030*/  IMAD.SHL.U32 R21, R60, 0x2, RZ ;  /* 0x000000023c157824 */ /* 0x024fe200078e00ff */
[----:B------:R-:W-:-:S02]  /*1040*/  LOP3.LUT R20, R52, 0x8, RZ, 0xc0, !PT ;  /* 0x0000000834147812 */ /* 0x000fc400078ec0ff */
[----:B------:R-:W-:Y:S02]  /*1050*/  LOP3.LUT R52, R52, 0x37, RZ, 0xc0, !PT ;  /* 0x0000003734347812 */ /* 0x000fe400078ec0ff */
[----:B------:R-:W-:Y:S01]  /*1060*/  LOP3.LUT R21, R20, 0x6, R21, 0xf8, !PT ;  /* 0x0000000614157812 */ /* 0x000fe200078ef815 */
[----:B------:R-:W-:-:S04]  /*1070*/  IMAD R28, R47, 0x44, R55 ;  /* 0x000000442f1c7824 */ /* 0x000fc800078e0237 */
[----:B------:R-:W-:Y:S01]  /*1080*/  IMAD R52, R52, 0x44, R21 ;  /* 0x0000004434347824 */ /* 0x000fe200078e0215 */
[----:B------:R-:W-:Y:S06]  /*1090*/  BAR.SYNC 0x0 ;  /* 0x0000000000007b1d */ /* 0x000fec0000000000 */
[----:B------:R-:W-:Y:S04]  /*10a0*/  STS.64 [R52.X4], R8 ;  /* 0x0000000834007388 */ /* 0x000fe80000004a00 */
[----:B------:R-:W-:Y:S04]  /*10b0*/  STS.64 [R52.X4+0x880], R10 ;  /* 0x0008800a34007388 */ /* 0x000fe80000004a00 */
[----:B------:R-:W-:Y:S04]  /*10c0*/  STS.64 [R52.X4+0x40], R12 ;  /* 0x0000400c34007388 */ /* 0x000fe80000004a00 */
[----:B------:R-:W-:Y:S04]  /*10d0*/  STS.64 [R52.X4+0x8c0], R14 ;  /* 0x0008c00e34007388 */ /* 0x000fe80000004a00 */
[----:B------:R-:W-:Y:S04]  /*10e0*/  STS.64 [R52.X4+0x80], R16 ;  /* 0x0000801034007388 */ /* 0x000fe80000004a00 */
[----:B------:R-:W-:Y:S04]  /*10f0*/  STS.64 [R52.X4+0x900], R18 ;  /* 0x0009001234007388 */ /* 0x000fe80000004a00 */
[----:B------:R-:W-:Y:S04]  /*1100*/  STS.64 [R52.X4+0xc0], R24 ;  /* 0x0000c01834007388 */ /* 0x000fe80000004a00 */
[----:B------:R-:W-:Y:S04]  /*1110*/  STS.64 [R52.X4+0x940], R26 ;  /* 0x0009401a34007388 */ /* 0x000fe80000004a00 */
[----:B------:R-:W-:Y:S06]  /*1120*/  BAR.SYNC 0x0 ;  /* 0x0000000000007b1d */ /* 0x000fec0000000000 */
[----:B------:R-:W0:Y:S01]  /*1130*/  LDS.128 R20, [R28.X4] ;  /* 0x000000001c147984 */ /* 0x000e220000004c00 */
[----:B------:R-:W-:Y:S01]  /*1140*/  HADD2.F32 R41, -RZ, R41.H0_H0 ;  /* 0x20000029ff297230 */ /* 0x000fe20000004100 */
[----:B------:R-:W-:Y:S01]  /*1150*/  ISETP.GT.U32.AND P4, PT, R47, R55, PT ;  /* 0x000000372f00720c */ /* 0x000fe20003f84070 */
[----:B------:R-:W-:-:S02]  /*1160*/  IMAD.MOV.U32 R9, RZ, RZ, 0x4 ;  /* 0x00000004ff097424 */ /* 0x000fc400078e00ff */
[----:B------:R-:W-:Y:S02]  /*1170*/  IMAD.SHL.U32 R14, R37, 0x40, RZ ;  /* 0x00000040250e7824 */ /* 0x000fe400078e00ff */
[----:B------:R-:W-:-:S04]  /*1180*/  IMAD.WIDE.U32 R12, R55, 0x4, RZ ;  /* 0x00000004370c7825 */ /* 0x000fc800078e00ff */
[----:B------:R-:W-:Y:S01]  /*1190*/  IMAD.WIDE R14, R14, R9, c[0x0][0x170] ;  /* 0x00005c000e0e7625 */ /* 0x000fe200078e0209 */
[-C--:B------:R-:W-:Y:S02]  /*11a0*/  LOP3.LUT R19, R2, R12.reuse, RZ, 0xfc, !PT ;  /* 0x0000000c02137212 */ /* 0x080fe400078efcff */
[-C--:B------:R-:W-:Y:S02]  /*11b0*/  LOP3.LUT R17, R6, R13.reuse, RZ, 0xfc, !PT ;  /* 0x0000000d06117212 */ /* 0x080fe400078efcff */
[----:B------:R-:W-:Y:S02]  /*11c0*/  LOP3.LUT R7, R7, R12, RZ, 0xfc, !PT ;  /* 0x0000000c07077212 */ /* 0x000fe400078efcff */
[----:B------:R-:W-:Y:S01]  /*11d0*/  LOP3.LUT R11, R0, R13, RZ, 0xfc, !PT ;  /* 0x0000000d000b7212 */ /* 0x000fe200078efcff */
[-C--:B0-----:R-:W-:Y:S01]  /*11e0*/  FMUL R8, R20, R41.reuse ;  /* 0x0000002914087220 */ /* 0x081fe20000400000 */
[----:B------:R-:W-:Y:S01]  /*11f0*/  FMUL R21, R21, R41 ;  /* 0x0000002915157220 */ /* 0x000fe20000400000 */
[----:B------:R-:W-:-:S03]  /*1200*/  LOP3.LUT R20, R55, 0x1, RZ, 0xfc, !PT ;  /* 0x0000000137147812 */ /* 0x000fc600078efcff */
[----:B------:R-:W-:Y:S02]  /*1210*/  SEL R8, R8, RZ, !P3 ;  /* 0x000000ff08087207 */ /* 0x000fe40005800000 */
[----:B------:R-:W-:Y:S02]  /*1220*/  SEL R21, R21, RZ, !P2 ;  /* 0x000000ff15157207 */ /* 0x000fe40005000000 */
[----:B------:R-:W-:Y:S02]  /*1230*/  SEL R8, R8, RZ, P4 ;  /* 0x000000ff08087207 */ /* 0x000fe40002000000 */
[----:B------:R-:W-:-:S04]  /*1240*/  ISETP.GT.U32.AND P4, PT, R47, R20, PT ;  /* 0x000000142f00720c */ /* 0x000fc80003f84070 */
[----:B------:R-:W-:Y:S02]  /*1250*/  SEL R9, R21, RZ, P4 ;  /* 0x000000ff15097207 */ /* 0x000fe40002000000 */
[----:B------:R-:W-:-:S05]  /*1260*/  IADD3 R18, P4, R14, R19, RZ ;  /* 0x000000130e127210 */ /* 0x000fca0007f9e0ff */
[----:B------:R-:W-:Y:S01]  /*1270*/  IMAD.X R19, R15, 0x1, R17, P4 ;  /* 0x000000010f137824 */ /* 0x000fe200020e0611 */
[----:B------:R-:W-:Y:S02]  /*1280*/  IADD3 R2, P4, R14, R7, RZ ;  /* 0x000000070e027210 */ /* 0x000fe40007f9e0ff */
[----:B------:R-:W-:Y:S02]  /*1290*/  LOP3.LUT R17, R4, R12, RZ, 0xfc, !PT ;  /* 0x0000000c04117212 */ /* 0x000fe400078efcff */
[----:B------:R-:W-:Y:S01]  /*12a0*/  LOP3.LUT R7, R3, R13, RZ, 0xfc, !PT ;  /* 0x0000000d03077212 */ /* 0x000fe200078efcff */
[----:B------:R-:W-:Y:S01]  /*12b0*/  IMAD.X R3, R15, 0x1, R11, P4 ;  /* 0x000000010f037824 */ /* 0x000fe200020e060b */
[----:B------:R-:W-:Y:S02]  /*12c0*/  IADD3 R16, P4, R14, R17, RZ ;  /* 0x000000110e107210 */ /* 0x000fe40007f9e0ff */
[----:B------:R-:W-:Y:S01]  /*12d0*/  LOP3.LUT R0, R48, 0x2, R55, 0xfe, !PT ;  /* 0x0000000230007812 */ /* 0x000fe200078efe37 */
[----:B------:R-:W-:-:S02]  /*12e0*/  FMUL R22, R22, R41 ;  /* 0x0000002916167220 */ /* 0x000fc40000400000 */
[----:B------:R-:W-:Y:S01]  /*12f0*/  IMAD.X R17, R15, 0x1, R7, P4 ;  /* 0x000000010f117824 */ /* 0x000fe200020e0607 */
[----:B------:R-:W-:Y:S02]  /*1300*/  ISETP.GE.AND P4, PT, R0, R49, PT ;  /* 0x000000310000720c */ /* 0x000fe40003f86270 */
[----:B------:R-:W-:Y:S02]  /*1310*/  LOP3.LUT R0, R55, 0x2, RZ, 0xfc, !PT ;  /* 0x0000000237007812 */ /* 0x000fe400078efcff */
[----:B------:R-:W-:Y:S02]  /*1320*/  P2R R50, PR, RZ, 0x20 ;  /* 0x00000020ff327803 */ /* 0x000fe40000000000 */
[----:B------:R-:W-:Y:S02]  /*1330*/  SEL R22, R22, RZ, !P4 ;  /* 0x000000ff16167207 */ /* 0x000fe40006000000 */
[----:B------:R-:W-:Y:S02]  /*1340*/  ISETP.GT.U32.AND P5, PT, R47, R0, PT ;  /* 0x000000002f00720c */ /* 0x000fe40003fa4070 */
[----:B------:R-:W-:Y:S01]  /*1350*/  LOP3.LUT R48, R48, 0x3, R55, 0xfe, !PT ;  /* 0x0000000330307812 */ /* 0x000fe200078efe37 */
[----:B------:R-:W-:Y:S01]  /*1360*/  FMUL R23, R23, R41 ;  /* 0x0000002917177220 */ /* 0x000fe20000400000 */
[----:B------:R-:W-:-:S02]  /*1370*/  SEL R10, R22, RZ, P5 ;  /* 0x000000ff160a7207 */ /* 0x000fc40002800000 */
[----:B------:R-:W-:Y:S02]  /*1380*/  LOP3.LUT R21, R55, 0x3, RZ, 0xfc, !PT ;  /* 0x0000000337157812 */ /* 0x000fe400078efcff */
[----:B------:R-:W-:Y:S02]  /*1390*/  ISETP.GE.AND P5, PT, R48, R49, PT ;  /* 0x000000313000720c */ /* 0x000fe40003fa6270 */
[----:B------:R-:W-:Y:S02]  /*13a0*/  ISETP.GT.U32.AND P6, PT, R47, R21, PT ;  /* 0x000000152f00720c */ /* 0x000fe40003fc4070 */
[----:B------:R-:W-:-:S04]  /*13b0*/  SEL R23, R23, RZ, !P5 ;  /* 0x000000ff17177207 */ /* 0x000fc80006800000 */
[----:B------:R-:W-:Y:S02]  /*13c0*/  SEL R11, R23, RZ, P6 ;  /* 0x000000ff170b7207 */ /* 0x000fe40003000000 */
[----:B------:R-:W-:Y:S02]  /*13d0*/  ISETP.GE.AND P6, PT, R45, R49, PT ;  /* 0x000000312d00720c */ /* 0x000fe40003fc6270 */
[----:B------:R-:W-:Y:S02]  /*13e0*/  LOP3.LUT R23, R36, R12, RZ, 0xfc, !PT ;  /* 0x0000000c24177212 */ /* 0x000fe400078efcff */
[----:B------:R-:W-:Y:S02]  /*13f0*/  SEL R8, R8, RZ, !P6 ;  /* 0x000000ff08087207 */ /* 0x000fe40007000000 */
[----:B------:R-:W-:Y:S02]  /*1400*/  SEL R9, R9, RZ, !P6 ;  /* 0x000000ff09097207 */ /* 0x000fe40007000000 */
[----:B------:R-:W-:-:S02]  /*1410*/  SEL R10, R10, RZ, !P6 ;  /* 0x000000ff0a0a7207 */ /* 0x000fc40007000000 */
[----:B------:R-:W-:Y:S02]  /*1420*/  SEL R11, R11, RZ, !P6 ;  /* 0x000000ff0b0b7207 */ /* 0x000fe40007000000 */
[----:B------:R-:W-:Y:S02]  /*1430*/  LOP3.LUT R5, R5, R13, RZ, 0xfc, !PT ;  /* 0x0000000d05057212 */ /* 0x000fe400078efcff */
[----:B------:R-:W-:-:S05]  /*1440*/  IADD3 R22, P6, R14, R23, RZ ;  /* 0x000000170e167210 */ /* 0x000fca0007fde0ff */
[----:B------:R-:W-:Y:S02]  /*1450*/  IMAD.X R23, R15, 0x1, R5, P6 ;  /* 0x000000010f177824 */ /* 0x000fe400030e0605 */
[----:B------:R-:W0:Y:S01]  /*1460*/  LDS.128 R4, [R28.X4+0x1100] ;  /* 0x001100001c047984 */ /* 0x000e220000004c00 */
[----:B------:R-:W-:Y:S01]  /*1470*/  ISETP.NE.AND P6, PT, R51, RZ, PT ;  /* 0x000000ff3300720c */ /* 0x000fe20003fc5270 */
[----:B------:R-:W-:Y:S02]  /*1480*/  HADD2.F32 R40, -RZ, R40.H0_H0 ;  /* 0x20000028ff287230 */ /* 0x000fe40000004100 */
[----:B------:R-:W-:Y:S10]  /*1490*/  LDS.128 R12, [R28.X4+0x3300] ;  /* 0x003300001c0c7984 */ /* 0x000ff40000004c00 */
[----:B------:R-:W-:Y:S04]  /*14a0*/  @P6 STG.E.128 [R18.64], R8 ;  /* 0x0000000812006986 */ /* 0x000fe8000c101d04 */
[----:B------:R-:W1:Y:S01]  /*14b0*/  LDS.128 R8, [R28.X4+0x2200] ;  /* 0x002200001c087984 */ /* 0x000e620000004c00 */
[----:B------:R-:W-:Y:S01]  /*14c0*/  ISETP.GT.U32.AND P6, PT, R46, R55, PT ;  /* 0x000000372e00720c */ /* 0x000fe20003fc4070 */
[-C--:B0-----:R-:W-:Y:S01]  /*14d0*/  FMUL R4, R4, R40.reuse ;  /* 0x0000002804047220 */ /* 0x081fe20000400000 */
[----:B------:R-:W-:-:S04]  /*14e0*/  FMUL R5, R5, R40 ;  /* 0x0000002805057220 */ /* 0x000fc80000400000 */
[----:B------:R-:W-:Y:S01]  /*14f0*/  SEL R4, R4, RZ, !P3 ;  /* 0x000000ff04047207 */ /* 0x000fe20005800000 */
[----:B------:R-:W-:Y:S01]  /*1500*/  FMUL R6, R6, R40 ;  /* 0x0000002806067220 */ /* 0x000fe20000400000 */
[----:B------:R-:W-:Y:S02]  /*1510*/  SEL R5, R5, RZ, !P2 ;  /* 0x000000ff05057207 */ /* 0x000fe40005000000 */
[----:B------:R-:W-:Y:S02]  /*1520*/  SEL R4, R4, RZ, P6 ;  /* 0x000000ff04047207 */ /* 0x000fe40003000000 */
[----:B------:R-:W-:Y:S01]  /*1530*/  ISETP.GT.U32.AND P6, PT, R46, R20, PT ;  /* 0x000000142e00720c */ /* 0x000fe20003fc4070 */
[----:B------:R-:W-:Y:S01]  /*1540*/  FMUL R7, R7, R40 ;  /* 0x0000002807077220 */ /* 0x000fe20000400000 */
[----:B------:R-:W-:Y:S02]  /*1550*/  SEL R6, R6, RZ, !P4 ;  /* 0x000000ff06067207 */ /* 0x000fe40006000000 */
[----:B------:R-:W-:-:S02]  /*1560*/  SEL R5, R5, RZ, P6 ;  /* 0x000000ff05057207 */ /* 0x000fc40003000000 */
[----:B------:R-:W-:Y:S02]  /*1570*/  ISETP.GT.U32.AND P6, PT, R46, R0, PT ;  /* 0x000000002e00720c */ /* 0x000fe40003fc4070 */
[----:B------:R-:W-:Y:S02]  /*1580*/  SEL R7, R7, RZ, !P5 ;  /* 0x000000ff07077207 */ /* 0x000fe40006800000 */
[----:B------:R-:W-:Y:S02]  /*1590*/  SEL R6, R6, RZ, P6 ;  /* 0x000000ff06067207 */ /* 0x000fe40003000000 */
[----:B------:R-:W-:-:S04]  /*15a0*/  ISETP.GT.U32.AND P6, PT, R46, R21, PT ;  /* 0x000000152e00720c */ /* 0x000fc80003fc4070 */
[----:B------:R-:W-:Y:S02]  /*15b0*/  SEL R7, R7, RZ, P6 ;  /* 0x000000ff07077207 */ /* 0x000fe40003000000 */
[----:B------:R-:W-:-:S04]  /*15c0*/  ISETP.GE.AND P6, PT, R44, R49, PT ;  /* 0x000000312c00720c */ /* 0x000fc80003fc6270 */
[----:B------:R-:W-:Y:S02]  /*15d0*/  SEL R4, R4, RZ, !P6 ;  /* 0x000000ff04047207 */ /* 0x000fe40007000000 */
[----:B------:R-:W-:Y:S02]  /*15e0*/  SEL R5, R5, RZ, !P6 ;  /* 0x000000ff05057207 */ /* 0x000fe40007000000 */
[----:B------:R-:W-:Y:S02]  /*15f0*/  SEL R6, R6, RZ, !P6 ;  /* 0x000000ff06067207 */ /* 0x000fe40007000000 */
[----:B------:R-:W-:Y:S02]  /*1600*/  SEL R7, R7, RZ, !P6 ;  /* 0x000000ff07077207 */ /* 0x000fe40007000000 */
[----:B------:R-:W-:Y:S01]  /*1610*/  ISETP.NE.AND P6, PT, R50, RZ, PT ;  /* 0x000000ff3200720c */ /* 0x000fe20003fc5270 */
[----:B------:R-:W-:-:S05]  /*1620*/  HADD2.F32 R39, -RZ, R39.H0_H0 ;  /* 0x20000027ff277230 */ /* 0x000fca0000004100 */
[-C--:B-1----:R-:W-:Y:S01]  /*1630*/  FMUL R8, R8, R39.reuse ;  /* 0x0000002708087220 */ /* 0x082fe20000400000 */
[----:B------:R-:W-:-:S04]  /*1640*/  FMUL R9, R9, R39 ;  /* 0x0000002709097220 */ /* 0x000fc80000400000 */
[----:B------:R-:W-:Y:S02]  /*1650*/  SEL R8, R8, RZ, !P3 ;  /* 0x000000ff08087207 */ /* 0x000fe40005800000 */
[----:B------:R0:W-:Y:S01]  /*1660*/  @P6 STG.E.128 [R2.64], R4 ;  /* 0x0000000402006986 */ /* 0x0001e2000c101d04 */
[----:B------:R-:W-:Y:S01]  /*1670*/  ISETP.GT.U32.AND P6, PT, R54, R55, PT ;  /* 0x000000373600720c */ /* 0x000fe20003fc4070 */
[----:B------:R-:W-:Y:S01]  /*1680*/  FMUL R10, R10, R39 ;  /* 0x000000270a0a7220 */ /* 0x000fe20000400000 */
[----:B------:R-:W-:Y:S02]  /*1690*/  SEL R9, R9, RZ, !P2 ;  /* 0x000000ff09097207 */ /* 0x000fe40005000000 */
[----:B------:R-:W-:Y:S02]  /*16a0*/  SEL R8, R8, RZ, P6 ;  /* 0x000000ff08087207 */ /* 0x000fe40003000000 */
[----:B------:R-:W-:Y:S02]  /*16b0*/  ISETP.GT.U32.AND P6, PT, R54, R20, PT ;  /* 0x000000143600720c */ /* 0x000fe40003fc4070 */
[----:B------:R-:W-:-:S02]  /*16c0*/  SEL R10, R10, RZ, !P4 ;  /* 0x000000ff0a0a7207 */ /* 0x000fc40006000000 */
[----:B------:R-:W-:Y:S02]  /*16d0*/  SEL R9, R9, RZ, P6 ;  /* 0x000000ff09097207 */ /* 0x000fe40003000000 */
[----:B------:R-:W-:Y:S01]  /*16e0*/  ISETP.GT.U32.AND P6, PT, R54, R0, PT ;  /* 0x000000003600720c */ /* 0x000fe20003fc4070 */
[----:B0-----:R-:W-:-:S03]  /*16f0*/  FMUL R2, R11, R39 ;  /* 0x000000270b027220 */ /* 0x001fc60000400000 */
[----:B------:R-:W-:Y:S02]  /*1700*/  SEL R6, R10, RZ, P6 ;  /* 0x000000ff0a067207 */ /* 0x000fe40003000000 */
[----:B------:R-:W-:Y:S02]  /*1710*/  ISETP.GT.U32.AND P6, PT, R54, R21, PT ;  /* 0x000000153600720c */ /* 0x000fe40003fc4070 */
[----:B------:R-:W-:Y:S01]  /*1720*/  SEL R2, R2, RZ, !P5 ;  /* 0x000000ff02027207 */ /* 0x000fe20006800000 */
[----:B------:R-:W-:-:S03]  /*1730*/  HADD2.F32 R38, -RZ, R38.H0_H0 ;  /* 0x20000026ff267230 */ /* 0x000fc60000004100 */
[----:B------:R-:W-:Y:S02]  /*1740*/  SEL R2, R2, RZ, P6 ;  /* 0x000000ff02027207 */ /* 0x000fe40003000000 */
[----:B------:R-:W-:Y:S01]  /*1750*/  ISETP.GE.AND P6, PT, R43, R49, PT ;  /* 0x000000312b00720c */ /* 0x000fe20003fc6270 */
[----:B------:R-:W-:-:S03]  /*1760*/  FMUL R13, R13, R38 ;  /* 0x000000260d0d7220 */ /* 0x000fc60000400000 */
[----:B------:R-:W-:Y:S01]  /*1770*/  SEL R7, R2, RZ, !P6 ;  /* 0x000000ff02077207 */ /* 0x000fe20007000000 */
[-C--:B------:R-:W-:Y:S01]  /*1780*/  FMUL R2, R12, R38.reuse ;  /* 0x000000260c027220 */ /* 0x080fe20000400000 */
[----:B------:R-:W-:Y:S01]  /*1790*/  SEL R4, R8, RZ, !P6 ;  /* 0x000000ff08047207 */ /* 0x000fe20007000000 */
[-C--:B------:R-:W-:Y:S01]  /*17a0*/  FMUL R3, R14, R38.reuse ;  /* 0x000000260e037220 */ /* 0x080fe20000400000 */
[----:B------:R-:W-:Y:S01]  /*17b0*/  SEL R5, R9, RZ, !P6 ;  /* 0x000000ff09057207 */ /* 0x000fe20007000000 */
[----:B------:R-:W-:Y:S01]  /*17c0*/  FMUL R15, R15, R38 ;  /* 0x000000260f0f7220 */ /* 0x000fe20000400000 */
[----:B------:R-:W-:Y:S02]  /*17d0*/  SEL R6, R6, RZ, !P6 ;  /* 0x000000ff06067207 */ /* 0x000fe40007000000 */
[----:B------:R-:W-:Y:S02]  /*17e0*/  SEL R2, R2, RZ, !P3 ;  /* 0x000000ff02027207 */ /* 0x000fe40005800000 */
[----:B------:R-:W-:Y:S01]  /*17f0*/  ISETP.GT.U32.AND P3, PT, R53, R0, PT ;  /* 0x000000003500720c */ /* 0x000fe20003f64070 */
[----:B------:R0:W-:Y:S01]  /*1800*/  @P0 STG.E.128 [R16.64], R4 ;  /* 0x0000000410000986 */ /* 0x0001e2000c101d04 */
[----:B------:R-:W-:-:S02]  /*1810*/  SEL R0, R13, RZ, !P2 ;  /* 0x000000ff0d007207 */ /* 0x000fc40005000000 */
[C---:B------:R-:W-:Y:S02]  /*1820*/  ISETP.GT.U32.AND P6, PT, R53.reuse, R55, PT ;  /* 0x000000373500720c */ /* 0x040fe40003fc4070 */
[C---:B------:R-:W-:Y:S02]  /*1830*/  ISETP.GT.U32.AND P0, PT, R53.reuse, R20, PT ;  /* 0x000000143500720c */ /* 0x040fe40003f04070 */
[----:B------:R-:W-:Y:S02]  /*1840*/  ISETP.GT.U32.AND P2, PT, R53, R21, PT ;  /* 0x000000153500720c */ /* 0x000fe40003f44070 */
[----:B------:R-:W-:Y:S02]  /*1850*/  SEL R3, R3, RZ, !P4 ;  /* 0x000000ff03037207 */ /* 0x000fe40006000000 */
[----:B------:R-:W-:Y:S02]  /*1860*/  ISETP.GE.AND P4, PT, R42, R49, PT ;  /* 0x000000312a00720c */ /* 0x000fe40003f86270 */
[----:B------:R-:W-:-:S02]  /*1870*/  SEL R2, R2, RZ, P6 ;  /* 0x000000ff02027207 */ /* 0x000fc40003000000 */
[----:B0-----:R-:W-:Y:S02]  /*1880*/  SEL R4, R15, RZ, !P5 ;  /* 0x000000ff0f047207 */ /* 0x001fe40006800000 */
[----:B------:R-:W-:Y:S02]  /*1890*/  SEL R0, R0, RZ, P0 ;  /* 0x000000ff00007207 */ /* 0x000fe40000000000 */
[----:B------:R-:W-:Y:S02]  /*18a0*/  SEL R3, R3, RZ, P3 ;  /* 0x000000ff03037207 */ /* 0x000fe40001800000 */
[----:B------:R-:W-:Y:S02]  /*18b0*/  SEL R4, R4, RZ, P2 ;  /* 0x000000ff04047207 */ /* 0x000fe40001000000 */
[----:B------:R-:W-:Y:S02]  /*18c0*/  SEL R8, R2, RZ, !P4 ;  /* 0x000000ff02087207 */ /* 0x000fe40006000000 */
[----:B------:R-:W-:-:S02]  /*18d0*/  SEL R9, R0, RZ, !P4 ;  /* 0x000000ff00097207 */ /* 0x000fc40006000000 */
[----:B------:R-:W-:Y:S02]  /*18e0*/  SEL R10, R3, RZ, !P4 ;  /* 0x000000ff030a7207 */ /* 0x000fe40006000000 */
[----:B------:R-:W-:Y:S01]  /*18f0*/  SEL R11, R4, RZ, !P4 ;  /* 0x000000ff040b7207 */ /* 0x000fe20006000000 */
[----:B------:R-:W-:Y:S06]  /*1900*/  @!P1 EXIT ;  /* 0x000000000000994d */ /* 0x000fec0003800000 */
[----:B------:R-:W-:Y:S01]  /*1910*/  STG.E.128 [R22.64], R8 ;  /* 0x0000000816007986 */ /* 0x000fe2000c101d04 */
[----:B------:R-:W-:Y:S05]  /*1920*/  EXIT ;  /* 0x000000000000794d */ /* 0x000fea0003800000 */
.L_x_0:
[----:B------:R-:W-:-:S00]  /*1930*/  BRA `(.L_x_0) ;  /* 0xfffffff000007947 */ /* 0x000fc0000383ffff */
[----:B------:R-:W-:-:S00]  /*1940*/  NOP ;  /* 0x0000000000007918 */ /* 0x000fc00000000000 */
        /* <DEDUP_REMOVED lines=11> */
.L_x_1:


//--------------------- .nv.shared.chunk_scaled_dot_kkt_fwd_kernel --------------------------
	.section	.nv.shared.chunk_scaled_dot_kkt_fwd_kernel,"aw",@nobits
	.align	16
